//
// Generated by NVIDIA NVVM Compiler
//
// Compiler Build ID: CL-36424714
// Cuda compilation tools, release 13.0, V13.0.88
// Based on NVVM 20.0.0
//

.version 9.0
.target sm_100
.address_size 64

	// .globl	kernel

.visible .entry kernel(
	.param .u64 .ptr .align 1 kernel_param_0,
	.param .f32 kernel_param_1,
	.param .f32 kernel_param_2,
	.param .f32 kernel_param_3,
	.param .f32 kernel_param_4,
	.param .u32 kernel_param_5,
	.param .u32 kernel_param_6
)
{
	.reg .pred 	%p<4>;
	.reg .b32 	%r<13>;
	.reg .b32 	%f<21>;
	.reg .b64 	%rd<5>;

	ld.param.u64 	%rd1, [kernel_param_0];
	ld.param.f32 	%f9, [kernel_param_1];
	ld.param.f32 	%f10, [kernel_param_2];
	ld.param.f32 	%f11, [kernel_param_3];
	ld.param.f32 	%f12, [kernel_param_4];
	ld.param.u32 	%r6, [kernel_param_5];
	ld.param.u32 	%r7, [kernel_param_6];
	mov.u32 	%r1, %ctaid.x;
	cvt.rn.f32.u32 	%f13, %r1;
	fma.rn.f32 	%f1, %f10, %f13, %f9;
	mov.u32 	%r2, %ctaid.y;
	cvt.rn.f32.u32 	%f14, %r2;
	fma.rn.f32 	%f2, %f12, %f14, %f11;
	setp.lt.s32 	%p1, %r7, 1;
	mov.b32 	%r12, 0;
	@%p1 bra 	$L__BB0_4;
	mov.b32 	%r11, 0;
	mov.f32 	%f19, %f2;
	mov.f32 	%f20, %f1;
$L__BB0_2:
	mul.f32 	%f5, %f20, %f20;
	mul.f32 	%f6, %f19, %f19;
	add.f32 	%f15, %f5, %f6;
	setp.gtu.f32 	%p2, %f15, 0f40800000;
	mov.u32 	%r12, %r11;
	@%p2 bra 	$L__BB0_4;
	mul.f32 	%f16, %f20, %f19;
	sub.f32 	%f17, %f5, %f6;
	add.f32 	%f7, %f1, %f17;
	fma.rn.f32 	%f18, %f20, %f19, %f16;
	add.f32 	%f19, %f2, %f18;
	add.s32 	%r11, %r11, 1;
	setp.ne.s32 	%p3, %r11, %r7;
	mov.f32 	%f20, %f7;
	mov.u32 	%r12, %r7;
	@%p3 bra 	$L__BB0_2;
$L__BB0_4:
	cvta.to.global.u64 	%rd2, %rd1;
	mad.lo.s32 	%r10, %r6, %r2, %r1;
	mul.wide.u32 	%rd3, %r10, 4;
	add.s64 	%rd4, %rd2, %rd3;
	st.global.u32 	[%rd4], %r12;
	ret;

}


// ===== COMPILED SASS (sm_100) =====

	.target	sm_100

	.elftype	@"ET_EXEC"


//--------------------- .note.nv.tkinfo           --------------------------
	.section	.note.nv.tkinfo,"",@"SHT_NOTE"
	.sectionflags	@"SHF_NOTE_NV_TKINFO"
	.tkinfo
        /*0018*/ 	.word	0x00000002
        /*0030*/ 	.string	""
        /*0030*/ 	.string	"ptxas"
        /*0030*/ 	.string	"Cuda compilation tools, release 13.0, V13.0.88"
        /*0030*/ 	.string	"Build cuda_13.0.r13.0/compiler.36424714_0"
        /*0030*/ 	.string	"-arch sm_100 -m 64 "



//--------------------- .note.nv.cuinfo           --------------------------
	.section	.note.nv.cuinfo,"",@"SHT_NOTE"
	.sectionflags	@"SHF_NOTE_NV_CUINFO"
        /*0018*/ 	.short	0x0002
        /*001a*/ 	.short	0x0064
        /*001c*/ 	.short	0x0082
	.zero		2


//--------------------- .nv.info                  --------------------------
	.section	.nv.info,"",@"SHT_CUDA_INFO"
	.align	4


	//----- nvinfo : EIATTR_REGCOUNT
	.align		4
        /*0000*/ 	.byte	0x04, 0x2f
        /*0002*/ 	.short	(.L_1 - .L_0)
	.align		4
.L_0:
        /*0004*/ 	.word	index@(kernel)
        /*0008*/ 	.word	0x0000000e


	//----- nvinfo : EIATTR_FRAME_SIZE
	.align		4
.L_1:
        /*000c*/ 	.byte	0x04, 0x11
        /*000e*/ 	.short	(.L_3 - .L_2)
	.align		4
.L_2:
        /*0010*/ 	.word	index@(kernel)
        /*0014*/ 	.word	0x00000000


	//----- nvinfo : EIATTR_MIN_STACK_SIZE
	.align		4
.L_3:
        /*0018*/ 	.byte	0x04, 0x12
        /*001a*/ 	.short	(.L_5 - .L_4)
	.align		4
.L_4:
        /*001c*/ 	.word	index@(kernel)
        /*0020*/ 	.word	0x00000000
.L_5:


//--------------------- .nv.compat                --------------------------
	.section	.nv.compat,"",@"SHT_CUDA_COMPAT_INFO"
	.align	4
        /*0000*/ 	.byte	0x02, 0x09, 0x00, 0x00, 0x02, 0x02, 0x01, 0x00, 0x02, 0x05, 0x05, 0x00, 0x03, 0x07, 0x01, 0x01
        /*0010*/ 	.byte	0x02, 0x03, 0x00, 0x00, 0x02, 0x06, 0x01, 0x00, 0x04, 0x0b, 0x08, 0x00, 0x01, 0x00, 0x00, 0x00
        /*0020*/ 	.byte	0x00, 0x00, 0x00, 0x00


//--------------------- .nv.info.kernel           --------------------------
	.section	.nv.info.kernel,"",@"SHT_CUDA_INFO"
	.sectionflags	@""
	.align	4


	//----- nvinfo : EIATTR_CUDA_API_VERSION
	.align		4
        /*0000*/ 	.byte	0x04, 0x37
        /*0002*/ 	.short	(.L_7 - .L_6)
.L_6:
        /*0004*/ 	.word	0x00000082


	//----- nvinfo : EIATTR_KPARAM_INFO
	.align		4
.L_7:
        /*0008*/ 	.byte	0x04, 0x17
        /*000a*/ 	.short	(.L_9 - .L_8)
.L_8:
        /*000c*/ 	.word	0x00000000
        /*0010*/ 	.short	0x0006
        /*0012*/ 	.short	0x001c
        /*0014*/ 	.byte	0x00, 0xf0, 0x11, 0x00


	//----- nvinfo : EIATTR_KPARAM_INFO
	.align		4
.L_9:
        /*0018*/ 	.byte	0x04, 0x17
        /*001a*/ 	.short	(.L_11 - .L_10)
.L_10:
        /*001c*/ 	.word	0x00000000
        /*0020*/ 	.short	0x0005
        /*0022*/ 	.short	0x0018
        /*0024*/ 	.byte	0x00, 0xf0, 0x11, 0x00


	//----- nvinfo : EIATTR_KPARAM_INFO
	.align		4
.L_11:
        /*0028*/ 	.byte	0x04, 0x17
        /*002a*/ 	.short	(.L_13 - .L_12)
.L_12:
        /*002c*/ 	.word	0x00000000
        /*0030*/ 	.short	0x0004
        /*0032*/ 	.short	0x0014
        /*0034*/ 	.byte	0x00, 0xf0, 0x11, 0x00


	//----- nvinfo : EIATTR_KPARAM_INFO
	.align		4
.L_13:
        /*0038*/ 	.byte	0x04, 0x17
        /*003a*/ 	.short	(.L_15 - .L_14)
.L_14:
        /*003c*/ 	.word	0x00000000
        /*0040*/ 	.short	0x0003
        /*0042*/ 	.short	0x0010
        /*0044*/ 	.byte	0x00, 0xf0, 0x11, 0x00


	//----- nvinfo : EIATTR_KPARAM_INFO
	.align		4
.L_15:
        /*0048*/ 	.byte	0x04, 0x17
        /*004a*/ 	.short	(.L_17 - .L_16)
.L_16:
        /*004c*/ 	.word	0x00000000
        /*0050*/ 	.short	0x0002
        /*0052*/ 	.short	0x000c
        /*0054*/ 	.byte	0x00, 0xf0, 0x11, 0x00


	//----- nvinfo : EIATTR_KPARAM_INFO
	.align		4
.L_17:
        /*0058*/ 	.byte	0x04, 0x17
        /*005a*/ 	.short	(.L_19 - .L_18)
.L_18:
        /*005c*/ 	.word	0x00000000
        /*0060*/ 	.short	0x0001
        /*0062*/ 	.short	0x0008
        /*0064*/ 	.byte	0x00, 0xf0, 0x11, 0x00


	//----- nvinfo : EIATTR_KPARAM_INFO
	.align		4
.L_19:
        /*0068*/ 	.byte	0x04, 0x17
        /*006a*/ 	.short	(.L_21 - .L_20)
.L_20:
        /*006c*/ 	.word	0x00000000
        /*0070*/ 	.short	0x0000
        /*0072*/ 	.short	0x0000
        /*0074*/ 	.byte	0x00, 0xf5, 0x21, 0x00


	//----- nvinfo : EIATTR_SPARSE_MMA_MASK
	.align		4
.L_21:
        /*0078*/ 	.byte	0x03, 0x50
        /*007a*/ 	.short	0x0000


	//----- nvinfo : EIATTR_MAXREG_COUNT
	.align		4
        /*007c*/ 	.byte	0x03, 0x1b
        /*007e*/ 	.short	0x00ff


	//----- nvinfo : EIATTR_MERCURY_ISA_VERSION
	.align		4
        /*0080*/ 	.byte	0x03, 0x5f
        /*0082*/ 	.short	0x0101


	//----- nvinfo : EIATTR_VRC_CTA_INIT_COUNT
	.align		4
        /*0084*/ 	.byte	0x02, 0x4a
	.zero		1
	.zero		1


	//----- nvinfo : EIATTR_EXIT_INSTR_OFFSETS
	.align		4
        /*0088*/ 	.byte	0x04, 0x1c
        /*008a*/ 	.short	(.L_23 - .L_22)


	//   ....[0]....
.L_22:
        /*008c*/ 	.word	0x00000260


	//----- nvinfo : EIATTR_CBANK_PARAM_SIZE
	.align		4
.L_23:
        /*0090*/ 	.byte	0x03, 0x19
        /*0092*/ 	.short	0x0020


	//----- nvinfo : EIATTR_PARAM_CBANK
	.align		4
        /*0094*/ 	.byte	0x04, 0x0a
        /*0096*/ 	.short	(.L_25 - .L_24)
	.align		4
.L_24:
        /*0098*/ 	.word	index@(.nv.constant0.kernel)
        /*009c*/ 	.short	0x0380
        /*009e*/ 	.short	0x0020


	//----- nvinfo : EIATTR_SW_WAR
	.align		4
.L_25:
        /*00a0*/ 	.byte	0x04, 0x36
        /*00a2*/ 	.short	(.L_27 - .L_26)
.L_26:
        /*00a4*/ 	.word	0x00000008
.L_27:


//--------------------- .nv.callgraph             --------------------------
	.section	.nv.callgraph,"",@"SHT_CUDA_CALLGRAPH"
	.align	4
	.sectionentsize	8
	.align		4
        /*0000*/ 	.word	0x00000000
	.align		4
        /*0004*/ 	.word	0xffffffff
	.align		4
        /*0008*/ 	.word	0x00000000
	.align		4
        /*000c*/ 	.word	0xfffffffe
	.align		4
        /*0010*/ 	.word	0x00000000
	.align		4
        /*0014*/ 	.word	0xfffffffd
	.align		4
        /*0018*/ 	.word	0x00000000
	.align		4
        /*001c*/ 	.word	0xfffffffc


//--------------------- .text.kernel              --------------------------
	.section	.text.kernel,"ax",@progbits
	.align	128
        .global         kernel
        .type           kernel,@function
        .size           kernel,(.L_x_3 - kernel)
        .other          kernel,@"STO_CUDA_ENTRY STV_DEFAULT"
kernel:
.text.kernel:
[----:B------:R-:W-:Y:S01]  /*0000*/  LDC R1, c[0x0][0x37c] ;  /* 0x0000df00ff017b82 */ /* 0x000fe20000000800 */
[----:B------:R-:W0:Y:S07]  /*0010*/  S2R R6, SR_CTAID.Y ;  /* 0x0000000000067919 */ /* 0x000e2e0000002600 */
[----:B------:R-:W1:Y:S01]  /*0020*/  S2UR UR6, SR_CTAID.X ;  /* 0x00000000000679c3 */ /* 0x000e620000002500 */
[----:B------:R-:W2:Y:S01]  /*0030*/  LDCU UR7, c[0x0][0x39c] ;  /* 0x00007380ff0777ac */ /* 0x000ea20008000800 */
[----:B------:R-:W-:Y:S01]  /*0040*/  HFMA2 R7, -RZ, RZ, 0, 0 ;  /* 0x00000000ff077431 */ /* 0x000fe200000001ff */
[----:B------:R-:W3:Y:S05]  /*0050*/  LDCU.64 UR4, c[0x0][0x358] ;  /* 0x00006b00ff0477ac */ /* 0x000eea0008000a00 */
[----:B------:R-:W4:Y:S08]  /*0060*/  LDC.64 R8, c[0x0][0x388] ;  /* 0x0000e200ff087b82 */ /* 0x000f300000000a00 */
[----:B------:R-:W5:Y:S01]  /*0070*/  LDC.64 R10, c[0x0][0x390] ;  /* 0x0000e400ff0a7b82 */ /* 0x000f620000000a00 */
[----:B--2---:R-:W-:Y:S01]  /*0080*/  UISETP.GE.AND UP0, UPT, UR7, 0x1, UPT ;  /* 0x000000010700788c */ /* 0x004fe2000bf06270 */
[----:B-1----:R-:W-:-:S02]  /*0090*/  I2FP.F32.U32 R3, UR6 ;  /* 0x0000000600037c45 */ /* 0x002fc40008201000 */
[----:B0-----:R-:W-:-:S03]  /*00a0*/  I2FP.F32.U32 R5, R6 ;  /* 0x0000000600057245 */ /* 0x001fc60000201000 */
[----:B----4-:R-:W-:Y:S02]  /*00b0*/  FFMA R3, R3, R9, R8 ;  /* 0x0000000903037223 */ /* 0x010fe40000000008 */
[----:B-----5:R-:W-:Y:S01]  /*00c0*/  FFMA R5, R5, R11, R10 ;  /* 0x0000000b05057223 */ /* 0x020fe2000000000a */
[----:B---3--:R-:W-:Y:S06]  /*00d0*/  BRA.U !UP0, `(.L_x_0) ;  /* 0x00000001084c7547 */ /* 0x008fec000b800000 */
[----:B------:R-:W0:Y:S01]  /*00e0*/  LDC R8, c[0x0][0x39c] ;  /* 0x0000e700ff087b82 */ /* 0x000e220000000800 */
[----:B------:R-:W-:Y:S01]  /*00f0*/  MOV R7, RZ ;  /* 0x000000ff00077202 */ /* 0x000fe20000000f00 */
[----:B------:R-:W1:Y:S01]  /*0100*/  LDCU UR7, c[0x0][0x39c] ;  /* 0x00007380ff0777ac */ /* 0x000e620008000800 */
[----:B------:R-:W-:Y:S02]  /*0110*/  MOV R0, R5 ;  /* 0x0000000500007202 */ /* 0x000fe40000000f00 */
[----:B------:R-:W-:-:S07]  /*0120*/  MOV R9, R3 ;  /* 0x0000000300097202 */ /* 0x000fce0000000f00 */
.L_x_1:
[----:B------:R-:W-:Y:S01]  /*0130*/  FMUL R4, R9, R9 ;  /* 0x0000000909047220 */ /* 0x000fe20000400000 */
[----:B------:R-:W-:-:S04]  /*0140*/  FMUL R11, R0, R0 ;  /* 0x00000000000b7220 */ /* 0x000fc80000400000 */
[----:B------:R-:W-:-:S05]  /*0150*/  FADD R2, R4, R11 ;  /* 0x0000000b04027221 */ /* 0x000fca0000000000 */
[----:B------:R-:W-:-:S13]  /*0160*/  FSETP.GTU.AND P0, PT, R2, 4, PT ;  /* 0x408000000200780b */ /* 0x000fda0003f0c000 */
[----:B------:R-:W-:Y:S05]  /*0170*/  @P0 BRA `(.L_x_0) ;  /* 0x0000000000240947 */ /* 0x000fea0003800000 */
[----:B------:R-:W-:Y:S01]  /*0180*/  IADD3 R7, PT, PT, R7, 0x1, RZ ;  /* 0x0000000107077810 */ /* 0x000fe20007ffe0ff */
[-C--:B------:R-:W-:Y:S01]  /*0190*/  FMUL R2, R9, R0.reuse ;  /* 0x0000000009027220 */ /* 0x080fe20000400000 */
[----:B------:R-:W-:Y:S02]  /*01a0*/  FADD R4, R4, -R11 ;  /* 0x8000000b04047221 */ /* 0x000fe40000000000 */
[----:B-1----:R-:W-:Y:S01]  /*01b0*/  ISETP.NE.AND P0, PT, R7, UR7, PT ;  /* 0x0000000707007c0c */ /* 0x002fe2000bf05270 */
[----:B------:R-:W-:Y:S01]  /*01c0*/  FFMA R2, R9, R0, R2 ;  /* 0x0000000009027223 */ /* 0x000fe20000000002 */
[----:B------:R-:W-:-:S03]  /*01d0*/  FADD R9, R3, R4 ;  /* 0x0000000403097221 */ /* 0x000fc60000000000 */
[----:B------:R-:W-:-:S08]  /*01e0*/  FADD R0, R5, R2 ;  /* 0x0000000205007221 */ /* 0x000fd00000000000 */
[----:B------:R-:W-:Y:S05]  /*01f0*/  @P0 BRA `(.L_x_1) ;  /* 0xfffffffc00cc0947 */ /* 0x000fea000383ffff */
[----:B0-----:R-:W-:-:S07]  /*0200*/  MOV R7, R8 ;  /* 0x0000000800077202 */ /* 0x001fce0000000f00 */
.L_x_0:
[----:B------:R-:W2:Y:S08]  /*0210*/  LDC R5, c[0x0][0x398] ;  /* 0x0000e600ff057b82 */ /* 0x000eb00000000800 */
[----:B------:R-:W3:Y:S01]  /*0220*/  LDC.64 R2, c[0x0][0x380] ;  /* 0x0000e000ff027b82 */ /* 0x000ee20000000a00 */
[----:B--2---:R-:W-:-:S04]  /*0230*/  IMAD R5, R6, R5, UR6 ;  /* 0x0000000606057e24 */ /* 0x004fc8000f8e0205 */
[----:B---3--:R-:W-:-:S05]  /*0240*/  IMAD.WIDE.U32 R2, R5, 0x4, R2 ;  /* 0x0000000405027825 */ /* 0x008fca00078e0002 */
[----:B------:R-:W-:Y:S01]  /*0250*/  STG.E desc[UR4][R2.64], R7 ;  /* 0x0000000702007986 */ /* 0x000fe2000c101904 */
[----:B-1----:R-:W-:Y:S05]  /*0260*/  EXIT ;  /* 0x000000000000794d */ /* 0x002fea0003800000 */
.L_x_2:
[----:B------:R-:W-:-:S00]  /*0270*/  BRA `(.L_x_2) ;  /* 0xfffffffc00fc7947 */ /* 0x000fc0000383ffff */
[----:B------:R-:W-:-:S00]  /*0280*/  NOP ;  /* 0x0000000000007918 */ /* 0x000fc00000000000 */
[----:B------:R-:W-:-:S00]  /*0290*/  NOP ;  /* 0x0000000000007918 */ /* 0x000fc00000000000 */
[----:B------:R-:W-:-:S00]  /*02a0*/  NOP ;  /* 0x0000000000007918 */ /* 0x000fc00000000000 */
[----:B------:R-:W-:-:S00]  /*02b0*/  NOP ;  /* 0x0000000000007918 */ /* 0x000fc00000000000 */
[----:B------:R-:W-:-:S00]  /*02c0*/  NOP ;  /* 0x0000000000007918 */ /* 0x000fc00000000000 */
[----:B------:R-:W-:-:S00]  /*02d0*/  NOP ;  /* 0x0000000000007918 */ /* 0x000fc00000000000 */
[----:B------:R-:W-:-:S00]  /*02e0*/  NOP ;  /* 0x0000000000007918 */ /* 0x000fc00000000000 */
[----:B------:R-:W-:-:S00]  /*02f0*/  NOP ;  /* 0x0000000000007918 */ /* 0x000fc00000000000 */
.L_x_3:


//--------------------- .nv.shared.reserved.0     --------------------------
	.section	.nv.shared.reserved.0,"aw",@nobits
	.weak		__nv_reservedSMEM_offset_0_alias
	.size		__nv_reservedSMEM_offset_0_alias, 0, 64
	.other		__nv_reservedSMEM_offset_0_alias,@"STO_CUDA_RESERVED_SHARED STV_DEFAULT"
__nv_reservedSMEM_offset_0_alias:
	.zero		0
	.zero		64


//--------------------- .nv.constant0.kernel      --------------------------
	.section	.nv.constant0.kernel,"a",@progbits
	.sectionflags	@""
	.align	4
.nv.constant0.kernel:
	.zero		928


//--------------------- SYMBOLS --------------------------

	.type		.nv.reservedSmem.offset0,@object
	.size		.nv.reservedSmem.offset0,0x4
